	.headerflags	@"EF_CUDA_TEXMODE_UNIFIED EF_CUDA_64BIT_ADDRESS EF_CUDA_ACCELERATORS EF_CUDA_SM90 EF_CUDA_VIRTUAL_SM(EF_CUDA_SM90)"
	.elftype	@"ET_EXEC"


//--------------------- .nv.info                  --------------------------
	.section	.nv.info,"",@"SHT_CUDA_INFO"
	.align	4


	//----- nvinfo : EIATTR_REGCOUNT
	.align		4
        /*0000*/ 	.byte	0x04, 0x2f
        /*0002*/ 	.short	(.L_3 - .L_2)
	.align		4
.L_2:
        /*0004*/ 	.word	index@(triton_per_fused_add_mul_stack_sub_sum_33)
        /*0008*/ 	.word	0x00000010


	//----- nvinfo : EIATTR_MIN_STACK_SIZE
	.align		4
.L_3:
        /*000c*/ 	.byte	0x04, 0x12
        /*000e*/ 	.short	(.L_5 - .L_4)
	.align		4
.L_4:
        /*0010*/ 	.word	index@(triton_per_fused_add_mul_stack_sub_sum_33)
        /*0014*/ 	.word	0x00000000


	//----- nvinfo : EIATTR_FRAME_SIZE
	.align		4
.L_5:
        /*0018*/ 	.byte	0x04, 0x11
        /*001a*/ 	.short	(.L_7 - .L_6)
	.align		4
.L_6:
        /*001c*/ 	.word	index@(triton_per_fused_add_mul_stack_sub_sum_33)
        /*0020*/ 	.word	0x00000000


	//----- nvinfo : EIATTR_MIN_STACK_SIZE
	.align		4
.L_7:
        /*0024*/ 	.byte	0x04, 0x12
        /*0026*/ 	.short	(.L_9 - .L_8)
	.align		4
.L_8:
        /*0028*/ 	.word	index@(triton_per_fused_add_mul_stack_sub_sum_33)
        /*002c*/ 	.word	0x00000000
.L_9:


//--------------------- .nv.info.triton_per_fused_add_mul_stack_sub_sum_33 --------------------------
	.section	.nv.info.triton_per_fused_add_mul_stack_sub_sum_33,"",@"SHT_CUDA_INFO"
	.sectionflags	@""
	.align	4


	//----- nvinfo : EIATTR_CUDA_API_VERSION
	.align		4
        /*0000*/ 	.byte	0x04, 0x37
        /*0002*/ 	.short	(.L_11 - .L_10)
.L_10:
        /*0004*/ 	.word	0x0000007c


	//----- nvinfo : EIATTR_KPARAM_INFO
	.align		4
.L_11:
        /*0008*/ 	.byte	0x04, 0x17
        /*000a*/ 	.short	(.L_13 - .L_12)
.L_12:
        /*000c*/ 	.word	0x00000000
        /*0010*/ 	.short	0x0005
        /*0012*/ 	.short	0x0024
        /*0014*/ 	.byte	0x00, 0xf0, 0x11, 0x00


	//----- nvinfo : EIATTR_KPARAM_INFO
	.align		4
.L_13:
        /*0018*/ 	.byte	0x04, 0x17
        /*001a*/ 	.short	(.L_15 - .L_14)
.L_14:
        /*001c*/ 	.word	0x00000000
        /*0020*/ 	.short	0x0004
        /*0022*/ 	.short	0x0020
        /*0024*/ 	.byte	0x00, 0xf0, 0x11, 0x00


	//----- nvinfo : EIATTR_KPARAM_INFO
	.align		4
.L_15:
        /*0028*/ 	.byte	0x04, 0x17
        /*002a*/ 	.short	(.L_17 - .L_16)
.L_16:
        /*002c*/ 	.word	0x00000000
        /*0030*/ 	.short	0x0003
        /*0032*/ 	.short	0x0018
        /*0034*/ 	.byte	0x00, 0xf4, 0x21, 0x00


	//----- nvinfo : EIATTR_KPARAM_INFO
	.align		4
.L_17:
        /*0038*/ 	.byte	0x04, 0x17
        /*003a*/ 	.short	(.L_19 - .L_18)
.L_18:
        /*003c*/ 	.word	0x00000000
        /*0040*/ 	.short	0x0002
        /*0042*/ 	.short	0x0010
        /*0044*/ 	.byte	0x00, 0xf4, 0x21, 0x00


	//----- nvinfo : EIATTR_KPARAM_INFO
	.align		4
.L_19:
        /*0048*/ 	.byte	0x04, 0x17
        /*004a*/ 	.short	(.L_21 - .L_20)
.L_20:
        /*004c*/ 	.word	0x00000000
        /*0050*/ 	.short	0x0001
        /*0052*/ 	.short	0x0008
        /*0054*/ 	.byte	0x00, 0xf4, 0x21, 0x00


	//----- nvinfo : EIATTR_KPARAM_INFO
	.align		4
.L_21:
        /*0058*/ 	.byte	0x04, 0x17
        /*005a*/ 	.short	(.L_23 - .L_22)
.L_22:
        /*005c*/ 	.word	0x00000000
        /*0060*/ 	.short	0x0000
        /*0062*/ 	.short	0x0000
        /*0064*/ 	.byte	0x00, 0xf4, 0x21, 0x00


	//----- nvinfo : EIATTR_SPARSE_MMA_MASK
	.align		4
.L_23:
        /*0068*/ 	.byte	0x03, 0x50
        /*006a*/ 	.short	0x0000


	//----- nvinfo : EIATTR_MAXREG_COUNT
	.align		4
        /*006c*/ 	.byte	0x03, 0x1b
        /*006e*/ 	.short	0x00ff


	//----- nvinfo : EIATTR_COOP_GROUP_MASK_REGIDS
	.align		4
        /*0070*/ 	.byte	0x04, 0x29
        /*0072*/ 	.short	(.L_25 - .L_24)


	//   ....[0]....
.L_24:
        /*0074*/ 	.word	0xffffffff


	//   ....[1]....
        /*0078*/ 	.word	0xffffffff


	//   ....[2]....
        /*007c*/ 	.word	0xffffffff


	//   ....[3]....
        /*0080*/ 	.word	0xffffffff


	//   ....[4]....
        /*0084*/ 	.word	0xffffffff


	//   ....[5]....
        /*0088*/ 	.word	0xffffffff


	//   ....[6]....
        /*008c*/ 	.word	0xffffffff


	//   ....[7]....
        /*0090*/ 	.word	0xffffffff


	//   ....[8]....
        /*0094*/ 	.word	0xffffffff


	//----- nvinfo : EIATTR_COOP_GROUP_INSTR_OFFSETS
	.align		4
.L_25:
        /*0098*/ 	.byte	0x04, 0x28
        /*009a*/ 	.short	(.L_27 - .L_26)


	//   ....[0]....
.L_26:
        /*009c*/ 	.word	0x00000160


	//   ....[1]....
        /*00a0*/ 	.word	0x00000170


	//   ....[2]....
        /*00a4*/ 	.word	0x000001b0


	//   ....[3]....
        /*00a8*/ 	.word	0x000001f0


	//   ....[4]....
        /*00ac*/ 	.word	0x00000200


	//   ....[5]....
        /*00b0*/ 	.word	0x00000230


	//   ....[6]....
        /*00b4*/ 	.word	0x00000250


	//   ....[7]....
        /*00b8*/ 	.word	0x00000260


	//   ....[8]....
        /*00bc*/ 	.word	0x000002d0


	//----- nvinfo : EIATTR_EXIT_INSTR_OFFSETS
	.align		4
.L_27:
        /*00c0*/ 	.byte	0x04, 0x1c
        /*00c2*/ 	.short	(.L_29 - .L_28)


	//   ....[0]....
.L_28:
        /*00c4*/ 	.word	0x00000380


	//   ....[1]....
        /*00c8*/ 	.word	0x000003a0


	//----- nvinfo : EIATTR_REQNTID
	.align		4
.L_29:
        /*00cc*/ 	.byte	0x04, 0x10
        /*00ce*/ 	.short	(.L_31 - .L_30)
.L_30:
        /*00d0*/ 	.word	0x00000040
        /*00d4*/ 	.word	0x00000001
        /*00d8*/ 	.word	0x00000001


	//----- nvinfo : EIATTR_CBANK_PARAM_SIZE
	.align		4
.L_31:
        /*00dc*/ 	.byte	0x03, 0x19
        /*00de*/ 	.short	0x0028


	//----- nvinfo : EIATTR_PARAM_CBANK
	.align		4
        /*00e0*/ 	.byte	0x04, 0x0a
        /*00e2*/ 	.short	(.L_33 - .L_32)
	.align		4
.L_32:
        /*00e4*/ 	.word	index@(.nv.constant0.triton_per_fused_add_mul_stack_sub_sum_33)
        /*00e8*/ 	.short	0x0210
        /*00ea*/ 	.short	0x0028


	//----- nvinfo : EIATTR_SW_WAR
	.align		4
.L_33:
        /*00ec*/ 	.byte	0x04, 0x36
        /*00ee*/ 	.short	(.L_35 - .L_34)
.L_34:
        /*00f0*/ 	.word	0x00000008
.L_35:


//--------------------- .nv.callgraph             --------------------------
	.section	.nv.callgraph,"",@"SHT_CUDA_CALLGRAPH"
	.align	4
	.sectionentsize	8
	.align		4
        /*0000*/ 	.word	0x00000000
	.align		4
        /*0004*/ 	.word	0xffffffff
	.align		4
        /*0008*/ 	.word	0x00000000
	.align		4
        /*000c*/ 	.word	0xfffffffe
	.align		4
        /*0010*/ 	.word	0x00000000
	.align		4
        /*0014*/ 	.word	0xfffffffd
	.align		4
        /*0018*/ 	.word	0x00000000
	.align		4
        /*001c*/ 	.word	0xfffffffc


//--------------------- .nv.constant4             --------------------------
	.section	.nv.constant4,"a",@progbits
	.align	8
	.align		8
.nv.constant4:
        /*0000*/ 	.dword	_$_str
	.align		8
        /*0008*/ 	.dword	_$_str_$_2


//--------------------- .text.triton_per_fused_add_mul_stack_sub_sum_33 --------------------------
	.section	.text.triton_per_fused_add_mul_stack_sub_sum_33,"ax",@progbits
	.align	128
        .global         triton_per_fused_add_mul_stack_sub_sum_33
        .type           triton_per_fused_add_mul_stack_sub_sum_33,@function
        .size           triton_per_fused_add_mul_stack_sub_sum_33,(.L_x_1 - triton_per_fused_add_mul_stack_sub_sum_33)
        .other          triton_per_fused_add_mul_stack_sub_sum_33,@"STO_CUDA_ENTRY STV_DEFAULT"
triton_per_fused_add_mul_stack_sub_sum_33:
.text.triton_per_fused_add_mul_stack_sub_sum_33:
[----:B------:R-:W0:Y:S02]  /*0000*/  LDC R1, c[0x0][0x28] ;  /* 0x00000a00ff017b82 */ /* 0x000e240000000800 */
[----:B------:R-:W1:Y:S01]  /*0010*/  S2R R12, SR_TID.X ;  /* 0x00000000000c7919 */ /* 0x000e620000002100 */
[----:B------:R-:W2:Y:S01]  /*0020*/  LDC.64 R4, c[0x0][0x218] ;  /* 0x00008600ff047b82 */ /* 0x000ea20000000a00 */
[----:B------:R-:W-:Y:S01]  /*0030*/  CS2R R10, SRZ ;  /* 0x00000000000a7805 */ /* 0x000fe2000001ff00 */
[----:B------:R-:W-:Y:S01]  /*0040*/  ULDC.64 UR4, c[0x0][0x208] ;  /* 0x0000820000047ab9 */ /* 0x000fe20000000a00 */
[----:B------:R-:W3:Y:S05]  /*0050*/  S2R R0, SR_CTAID.X ;  /* 0x0000000000007919 */ /* 0x000eea0000002500 */
[----:B------:R-:W4:Y:S01]  /*0060*/  LDC.64 R6, c[0x0][0x220] ;  /* 0x00008800ff067b82 */ /* 0x000f220000000a00 */
[----:B-1----:R-:W-:-:S02]  /*0070*/  LOP3.LUT R3, R12, 0x7, RZ, 0xc0, !PT ;  /* 0x000000070c037812 */ /* 0x002fc400078ec0ff */
[C---:B---3--:R-:W-:Y:S02]  /*0080*/  ISETP.GE.AND P0, PT, R0.reuse, 0x4, PT ;  /* 0x000000040000780c */ /* 0x048fe40003f06270 */
[----:B------:R-:W-:-:S03]  /*0090*/  LEA R9, R0, R3, 0x3 ;  /* 0x0000000300097211 */ /* 0x000fc600078e18ff */
[----:B------:R-:W1:Y:S02]  /*00a0*/  LDC.64 R2, c[0x0][0x210] ;  /* 0x00008400ff027b82 */ /* 0x000e640000000a00 */
[----:B--2---:R-:W-:-:S04]  /*00b0*/  IMAD.WIDE R4, R9, 0x4, R4 ;  /* 0x0000000409047825 */ /* 0x004fc800078e0204 */
[C---:B----4-:R-:W-:Y:S02]  /*00c0*/  IMAD.WIDE R6, R9.reuse, 0x4, R6 ;  /* 0x0000000409067825 */ /* 0x050fe400078e0206 */
[----:B------:R-:W2:Y:S04]  /*00d0*/  @!P0 LDG.E R10, desc[UR4][R4.64] ;  /* 0x00000004040a8981 */ /* 0x000ea8000c1e1900 */
[----:B------:R-:W3:Y:S01]  /*00e0*/  @!P0 LDG.E R11, desc[UR4][R6.64] ;  /* 0x00000004060b8981 */ /* 0x000ee2000c1e1900 */
[----:B------:R-:W-:Y:S01]  /*00f0*/  HFMA2.MMA R8, -RZ, RZ, 0, 0 ;  /* 0x00000000ff087435 */ /* 0x000fe200000001ff */
[----:B-1----:R-:W-:-:S09]  /*0100*/  IMAD.WIDE R2, R9, 0x4, R2 ;  /* 0x0000000409027825 */ /* 0x002fd200078e0202 */
[----:B------:R-:W4:Y:S01]  /*0110*/  @!P0 LDG.E R8, desc[UR4][R2.64] ;  /* 0x0000000402088981 */ /* 0x000f22000c1e1900 */
[----:B--2---:R-:W-:Y:S02]  /*0120*/  SEL R9, R10, RZ, !P0 ;  /* 0x000000ff0a097207 */ /* 0x004fe40004000000 */
[----:B---3--:R-:W-:Y:S02]  /*0130*/  SEL R11, R11, RZ, !P0 ;  /* 0x000000ff0b0b7207 */ /* 0x008fe40004000000 */
[----:B------:R-:W-:Y:S02]  /*0140*/  FSEL R9, R9, RZ, !P0 ;  /* 0x000000ff09097208 */ /* 0x000fe40004000000 */
[----:B------:R-:W-:-:S03]  /*0150*/  FSEL R11, R11, RZ, !P0 ;  /* 0x000000ff0b0b7208 */ /* 0x000fc60004000000 */
[----:B------:R-:W1:Y:S04]  /*0160*/  SHFL.BFLY PT, R10, R9, 0x4, 0x1f ;  /* 0x0c801f00090a7f89 */ /* 0x000e6800000e0000 */
[----:B------:R-:W2:Y:S01]  /*0170*/  SHFL.BFLY PT, R4, R11, 0x4, 0x1f ;  /* 0x0c801f000b047f89 */ /* 0x000ea200000e0000 */
[----:B----4-:R-:W-:-:S04]  /*0180*/  SEL R2, R8, RZ, !P0 ;  /* 0x000000ff08027207 */ /* 0x010fc80004000000 */
[----:B------:R-:W-:Y:S02]  /*0190*/  FSEL R2, R2, RZ, !P0 ;  /* 0x000000ff02027208 */ /* 0x000fe40004000000 */
[----:B------:R-:W-:-:S03]  /*01a0*/  LOP3.LUT P0, RZ, R12, 0x3f, RZ, 0xc0, !PT ;  /* 0x0000003f0cff7812 */ /* 0x000fc6000780c0ff */
[----:B------:R-:W-:Y:S01]  /*01b0*/  SHFL.BFLY PT, R3, R2, 0x4, 0x1f ;  /* 0x0c801f0002037f89 */ /* 0x000fe200000e0000 */
[----:B------:R-:W-:Y:S01]  /*01c0*/  ISETP.LT.AND P0, PT, R0, 0x4, !P0 ;  /* 0x000000040000780c */ /* 0x000fe20004701270 */
[----:B-1----:R-:W-:Y:S01]  /*01d0*/  FADD R10, R9, R10 ;  /* 0x0000000a090a7221 */ /* 0x002fe20000000000 */
[----:B--2---:R-:W-:-:S04]  /*01e0*/  FADD R13, R11, R4 ;  /* 0x000000040b0d7221 */ /* 0x004fc80000000000 */
[----:B------:R-:W1:Y:S04]  /*01f0*/  SHFL.BFLY PT, R5, R10, 0x2, 0x1f ;  /* 0x0c401f000a057f89 */ /* 0x000e6800000e0000 */
[----:B------:R-:W2:Y:S01]  /*0200*/  SHFL.BFLY PT, R4, R13, 0x2, 0x1f ;  /* 0x0c401f000d047f89 */ /* 0x000ea200000e0000 */
[----:B-1----:R-:W-:Y:S01]  /*0210*/  FADD R7, R10, R5 ;  /* 0x000000050a077221 */ /* 0x002fe20000000000 */
[----:B--2---:R-:W-:-:S04]  /*0220*/  FADD R8, R13, R4 ;  /* 0x000000040d087221 */ /* 0x004fc80000000000 */
[----:B------:R-:W1:Y:S01]  /*0230*/  SHFL.BFLY PT, R6, R7, 0x1, 0x1f ;  /* 0x0c201f0007067f89 */ /* 0x000e6200000e0000 */
[----:B------:R-:W-:-:S03]  /*0240*/  FADD R4, R2, R3 ;  /* 0x0000000302047221 */ /* 0x000fc60000000000 */
[----:B------:R-:W2:Y:S04]  /*0250*/  SHFL.BFLY PT, R5, R8, 0x1, 0x1f ;  /* 0x0c201f0008057f89 */ /* 0x000ea800000e0000 */
[----:B------:R-:W3:Y:S01]  /*0260*/  SHFL.BFLY PT, R3, R4, 0x2, 0x1f ;  /* 0x0c401f0004037f89 */ /* 0x000ee200000e0000 */
[----:B-1----:R-:W-:Y:S01]  /*0270*/  FADD R6, R7, R6 ;  /* 0x0000000607067221 */ /* 0x002fe20000000000 */
[----:B--2---:R-:W-:-:S04]  /*0280*/  FADD R5, R8, R5 ;  /* 0x0000000508057221 */ /* 0x004fc80000000000 */
[----:B------:R-:W-:Y:S01]  /*0290*/  FMUL R9, R6, R5 ;  /* 0x0000000506097220 */ /* 0x000fe20000400000 */
[----:B---3--:R-:W-:Y:S02]  /*02a0*/  FADD R5, R4, R3 ;  /* 0x0000000304057221 */ /* 0x008fe40000000000 */
[----:B------:R-:W1:Y:S03]  /*02b0*/  LDC.64 R2, c[0x0][0x228] ;  /* 0x00008a00ff027b82 */ /* 0x000e660000000a00 */
[----:B------:R-:W2:Y:S01]  /*02c0*/  MUFU.SQRT R9, R9 ;  /* 0x0000000900097308 */ /* 0x000ea20000002000 */
[----:B------:R-:W3:Y:S01]  /*02d0*/  SHFL.BFLY PT, R6, R5, 0x1, 0x1f ;  /* 0x0c201f0005067f89 */ /* 0x000ee200000e0000 */
[----:B--2---:R-:W-:Y:S01]  /*02e0*/  FADD R10, R9, 9.9999999747524270788e-07 ;  /* 0x358637bd090a7421 */ /* 0x004fe20000000000 */
[----:B------:R-:W-:-:S04]  /*02f0*/  LEA R9, R0, R0, 0x2 ;  /* 0x0000000000097211 */ /* 0x000fc800078e10ff */
[----:B------:R-:W-:Y:S01]  /*0300*/  FSETP.GT.AND P1, PT, R10, 8.50705917302346158658e+37, PT ;  /* 0x7e8000000a00780b */ /* 0x000fe20003f24000 */
[----:B-1----:R-:W-:-:S04]  /*0310*/  IMAD.WIDE R2, R9, 0x4, R2 ;  /* 0x0000000409027825 */ /* 0x002fc800078e0202 */
[----:B---3--:R-:W-:-:S04]  /*0320*/  FADD R6, R5, R6 ;  /* 0x0000000605067221 */ /* 0x008fc80000000000 */
[----:B------:R-:W-:-:S04]  /*0330*/  FADD R6, R6, 9.9999999747524270788e-07 ;  /* 0x358637bd06067421 */ /* 0x000fc80000000000 */
[----:B------:R-:W-:Y:S01]  /*0340*/  @P1 FMUL R10, R10, 0.25 ;  /* 0x3e8000000a0a1820 */ /* 0x000fe20000400000 */
[----:B------:R-:W-:-:S03]  /*0350*/  @P1 FMUL R6, R6, 0.25 ;  /* 0x3e80000006061820 */ /* 0x000fc60000400000 */
[----:B------:R-:W1:Y:S02]  /*0360*/  MUFU.RCP R7, R10 ;  /* 0x0000000a00077308 */ /* 0x000e640000001000 */
[----:B-1----:R-:W-:Y:S01]  /*0370*/  FMUL R7, R7, R6 ;  /* 0x0000000607077220 */ /* 0x002fe20000400000 */
[----:B------:R-:W-:Y:S06]  /*0380*/  @!P0 EXIT ;  /* 0x000000000000894d */ /* 0x000fec0003800000 */
[----:B------:R-:W-:Y:S01]  /*0390*/  STG.E desc[UR4][R2.64], R7 ;  /* 0x0000000702007986 */ /* 0x000fe2000c101904 */
[----:B------:R-:W-:Y:S05]  /*03a0*/  EXIT ;  /* 0x000000000000794d */ /* 0x000fea0003800000 */
.L_x_0:
[----:B------:R-:W-:-:S00]  /*03b0*/  BRA `(.L_x_0) ;  /* 0xfffffffc00fc7947 */ /* 0x000fc0000383ffff */
[----:B------:R-:W-:-:S00]  /*03c0*/  NOP ;  /* 0x0000000000007918 */ /* 0x000fc00000000000 */
        /* <DEDUP_REMOVED lines=11> */
.L_x_1:


//--------------------- .nv.global.init           --------------------------
	.section	.nv.global.init,"aw",@progbits
.nv.global.init:
	.type		_$_str,@object
	.size		_$_str,(_$_str_$_2 - _$_str)
_$_str:
        /*0000*/ 	.byte	0x5f, 0x5f, 0x43, 0x55, 0x44, 0x41, 0x5f, 0x46, 0x54, 0x5a, 0x00
	.type		_$_str_$_2,@object
	.size		_$_str_$_2,(.L_1 - _$_str_$_2)
_$_str_$_2:
        /*000b*/ 	.byte	0x5f, 0x5f, 0x43, 0x55, 0x44, 0x41, 0x5f, 0x50, 0x52, 0x45, 0x43, 0x5f, 0x53, 0x51, 0x52, 0x54
        /*001b*/ 	.byte	0x00
.L_1:


//--------------------- .nv.constant0.triton_per_fused_add_mul_stack_sub_sum_33 --------------------------
	.section	.nv.constant0.triton_per_fused_add_mul_stack_sub_sum_33,"a",@progbits
	.sectionflags	@""
	.align	4
.nv.constant0.triton_per_fused_add_mul_stack_sub_sum_33:
	.zero		568
